//
// Generated by NVIDIA NVVM Compiler
//
// Compiler Build ID: CL-36424714
// Cuda compilation tools, release 13.0, V13.0.88
// Based on NVVM 20.0.0
//

.version 9.0
.target sm_100
.address_size 64

	// .globl	_Z9transposePfS_ii

.visible .entry _Z9transposePfS_ii(
	.param .u64 .ptr .align 1 _Z9transposePfS_ii_param_0,
	.param .u64 .ptr .align 1 _Z9transposePfS_ii_param_1,
	.param .u32 _Z9transposePfS_ii_param_2,
	.param .u32 _Z9transposePfS_ii_param_3
)
{
	.reg .pred 	%p<4>;
	.reg .b32 	%r<14>;
	.reg .b32 	%f<2>;
	.reg .b64 	%rd<9>;

	ld.param.u64 	%rd1, [_Z9transposePfS_ii_param_0];
	ld.param.u64 	%rd2, [_Z9transposePfS_ii_param_1];
	ld.param.u32 	%r5, [_Z9transposePfS_ii_param_2];
	ld.param.u32 	%r4, [_Z9transposePfS_ii_param_3];
	mov.u32 	%r6, %ctaid.x;
	mov.u32 	%r7, %ntid.x;
	mov.u32 	%r8, %tid.x;
	mad.lo.s32 	%r1, %r6, %r7, %r8;
	mov.u32 	%r9, %ctaid.y;
	mov.u32 	%r10, %tid.y;
	mad.lo.s32 	%r11, %r9, %r7, %r10;
	setp.ge.s32 	%p1, %r1, %r4;
	setp.ge.s32 	%p2, %r11, %r5;
	or.pred  	%p3, %p1, %p2;
	@%p3 bra 	$L__BB0_2;
	cvta.to.global.u64 	%rd3, %rd1;
	cvta.to.global.u64 	%rd4, %rd2;
	mad.lo.s32 	%r12, %r4, %r11, %r1;
	mul.wide.s32 	%rd5, %r12, 4;
	add.s64 	%rd6, %rd3, %rd5;
	ld.global.f32 	%f1, [%rd6];
	mad.lo.s32 	%r13, %r5, %r1, %r11;
	mul.wide.s32 	%rd7, %r13, 4;
	add.s64 	%rd8, %rd4, %rd7;
	st.global.f32 	[%rd8], %f1;
$L__BB0_2:
	ret;

}


// ===== COMPILED SASS (sm_100) =====

	.target	sm_100

	.elftype	@"ET_EXEC"


//--------------------- .note.nv.tkinfo           --------------------------
	.section	.note.nv.tkinfo,"",@"SHT_NOTE"
	.sectionflags	@"SHF_NOTE_NV_TKINFO"
	.tkinfo
        /*0018*/ 	.word	0x00000002
        /*0030*/ 	.string	""
        /*0030*/ 	.string	"ptxas"
        /*0030*/ 	.string	"Cuda compilation tools, release 13.0, V13.0.88"
        /*0030*/ 	.string	"Build cuda_13.0.r13.0/compiler.36424714_0"
        /*0030*/ 	.string	"-arch sm_100 -m 64 "



//--------------------- .note.nv.cuinfo           --------------------------
	.section	.note.nv.cuinfo,"",@"SHT_NOTE"
	.sectionflags	@"SHF_NOTE_NV_CUINFO"
        /*0018*/ 	.short	0x0002
        /*001a*/ 	.short	0x0064
        /*001c*/ 	.short	0x0082
	.zero		2


//--------------------- .nv.info                  --------------------------
	.section	.nv.info,"",@"SHT_CUDA_INFO"
	.align	4


	//----- nvinfo : EIATTR_REGCOUNT
	.align		4
        /*0000*/ 	.byte	0x04, 0x2f
        /*0002*/ 	.short	(.L_1 - .L_0)
	.align		4
.L_0:
        /*0004*/ 	.word	index@(_Z9transposePfS_ii)
        /*0008*/ 	.word	0x0000000a


	//----- nvinfo : EIATTR_FRAME_SIZE
	.align		4
.L_1:
        /*000c*/ 	.byte	0x04, 0x11
        /*000e*/ 	.short	(.L_3 - .L_2)
	.align		4
.L_2:
        /*0010*/ 	.word	index@(_Z9transposePfS_ii)
        /*0014*/ 	.word	0x00000000


	//----- nvinfo : EIATTR_MIN_STACK_SIZE
	.align		4
.L_3:
        /*0018*/ 	.byte	0x04, 0x12
        /*001a*/ 	.short	(.L_5 - .L_4)
	.align		4
.L_4:
        /*001c*/ 	.word	index@(_Z9transposePfS_ii)
        /*0020*/ 	.word	0x00000000
.L_5:


//--------------------- .nv.compat                --------------------------
	.section	.nv.compat,"",@"SHT_CUDA_COMPAT_INFO"
	.align	4
        /*0000*/ 	.byte	0x02, 0x09, 0x00, 0x00, 0x02, 0x02, 0x01, 0x00, 0x02, 0x05, 0x05, 0x00, 0x03, 0x07, 0x01, 0x01
        /*0010*/ 	.byte	0x02, 0x03, 0x00, 0x00, 0x02, 0x06, 0x01, 0x00, 0x04, 0x0b, 0x08, 0x00, 0x09, 0x00, 0x00, 0x00
        /*0020*/ 	.byte	0x00, 0x00, 0x00, 0x00


//--------------------- .nv.info._Z9transposePfS_ii --------------------------
	.section	.nv.info._Z9transposePfS_ii,"",@"SHT_CUDA_INFO"
	.sectionflags	@""
	.align	4


	//----- nvinfo : EIATTR_CUDA_API_VERSION
	.align		4
        /*0000*/ 	.byte	0x04, 0x37
        /*0002*/ 	.short	(.L_7 - .L_6)
.L_6:
        /*0004*/ 	.word	0x00000082


	//----- nvinfo : EIATTR_KPARAM_INFO
	.align		4
.L_7:
        /*0008*/ 	.byte	0x04, 0x17
        /*000a*/ 	.short	(.L_9 - .L_8)
.L_8:
        /*000c*/ 	.word	0x00000000
        /*0010*/ 	.short	0x0003
        /*0012*/ 	.short	0x0014
        /*0014*/ 	.byte	0x00, 0xf0, 0x11, 0x00


	//----- nvinfo : EIATTR_KPARAM_INFO
	.align		4
.L_9:
        /*0018*/ 	.byte	0x04, 0x17
        /*001a*/ 	.short	(.L_11 - .L_10)
.L_10:
        /*001c*/ 	.word	0x00000000
        /*0020*/ 	.short	0x0002
        /*0022*/ 	.short	0x0010
        /*0024*/ 	.byte	0x00, 0xf0, 0x11, 0x00


	//----- nvinfo : EIATTR_KPARAM_INFO
	.align		4
.L_11:
        /*0028*/ 	.byte	0x04, 0x17
        /*002a*/ 	.short	(.L_13 - .L_12)
.L_12:
        /*002c*/ 	.word	0x00000000
        /*0030*/ 	.short	0x0001
        /*0032*/ 	.short	0x0008
        /*0034*/ 	.byte	0x00, 0xf5, 0x21, 0x00


	//----- nvinfo : EIATTR_KPARAM_INFO
	.align		4
.L_13:
        /*0038*/ 	.byte	0x04, 0x17
        /*003a*/ 	.short	(.L_15 - .L_14)
.L_14:
        /*003c*/ 	.word	0x00000000
        /*0040*/ 	.short	0x0000
        /*0042*/ 	.short	0x0000
        /*0044*/ 	.byte	0x00, 0xf5, 0x21, 0x00


	//----- nvinfo : EIATTR_SPARSE_MMA_MASK
	.align		4
.L_15:
        /*0048*/ 	.byte	0x03, 0x50
        /*004a*/ 	.short	0x0000


	//----- nvinfo : EIATTR_MAXREG_COUNT
	.align		4
        /*004c*/ 	.byte	0x03, 0x1b
        /*004e*/ 	.short	0x00ff


	//----- nvinfo : EIATTR_MERCURY_ISA_VERSION
	.align		4
        /*0050*/ 	.byte	0x03, 0x5f
        /*0052*/ 	.short	0x0101


	//----- nvinfo : EIATTR_VRC_CTA_INIT_COUNT
	.align		4
        /*0054*/ 	.byte	0x02, 0x4a
	.zero		1
	.zero		1


	//----- nvinfo : EIATTR_EXIT_INSTR_OFFSETS
	.align		4
        /*0058*/ 	.byte	0x04, 0x1c
        /*005a*/ 	.short	(.L_17 - .L_16)


	//   ....[0]....
.L_16:
        /*005c*/ 	.word	0x000000b0


	//   ....[1]....
        /*0060*/ 	.word	0x00000150


	//----- nvinfo : EIATTR_CBANK_PARAM_SIZE
	.align		4
.L_17:
        /*0064*/ 	.byte	0x03, 0x19
        /*0066*/ 	.short	0x0018


	//----- nvinfo : EIATTR_PARAM_CBANK
	.align		4
        /*0068*/ 	.byte	0x04, 0x0a
        /*006a*/ 	.short	(.L_19 - .L_18)
	.align		4
.L_18:
        /*006c*/ 	.word	index@(.nv.constant0._Z9transposePfS_ii)
        /*0070*/ 	.short	0x0380
        /*0072*/ 	.short	0x0018


	//----- nvinfo : EIATTR_SW_WAR
	.align		4
.L_19:
        /*0074*/ 	.byte	0x04, 0x36
        /*0076*/ 	.short	(.L_21 - .L_20)
.L_20:
        /*0078*/ 	.word	0x00000008
.L_21:


//--------------------- .nv.callgraph             --------------------------
	.section	.nv.callgraph,"",@"SHT_CUDA_CALLGRAPH"
	.align	4
	.sectionentsize	8
	.align		4
        /*0000*/ 	.word	0x00000000
	.align		4
        /*0004*/ 	.word	0xffffffff
	.align		4
        /*0008*/ 	.word	0x00000000
	.align		4
        /*000c*/ 	.word	0xfffffffe
	.align		4
        /*0010*/ 	.word	0x00000000
	.align		4
        /*0014*/ 	.word	0xfffffffd
	.align		4
        /*0018*/ 	.word	0x00000000
	.align		4
        /*001c*/ 	.word	0xfffffffc


//--------------------- .text._Z9transposePfS_ii  --------------------------
	.section	.text._Z9transposePfS_ii,"ax",@progbits
	.align	128
        .global         _Z9transposePfS_ii
        .type           _Z9transposePfS_ii,@function
        .size           _Z9transposePfS_ii,(.L_x_1 - _Z9transposePfS_ii)
        .other          _Z9transposePfS_ii,@"STO_CUDA_ENTRY STV_DEFAULT"
_Z9transposePfS_ii:
.text._Z9transposePfS_ii:
[----:B------:R-:W-:Y:S01]  /*0000*/  LDC R1, c[0x0][0x37c] ;  /* 0x0000df00ff017b82 */ /* 0x000fe20000000800 */
[----:B------:R-:W0:Y:S07]  /*0010*/  S2R R7, SR_TID.Y ;  /* 0x0000000000077919 */ /* 0x000e2e0000002200 */
[----:B------:R-:W0:Y:S01]  /*0020*/  S2UR UR5, SR_CTAID.Y ;  /* 0x00000000000579c3 */ /* 0x000e220000002600 */
[----:B------:R-:W1:Y:S01]  /*0030*/  LDCU.64 UR6, c[0x0][0x390] ;  /* 0x00007200ff0677ac */ /* 0x000e620008000a00 */
[----:B------:R-:W2:Y:S06]  /*0040*/  S2R R3, SR_TID.X ;  /* 0x0000000000037919 */ /* 0x000eac0000002100 */
[----:B------:R-:W0:Y:S08]  /*0050*/  LDC R0, c[0x0][0x360] ;  /* 0x0000d800ff007b82 */ /* 0x000e300000000800 */
[----:B------:R-:W2:Y:S01]  /*0060*/  S2UR UR4, SR_CTAID.X ;  /* 0x00000000000479c3 */ /* 0x000ea20000002500 */
[----:B0-----:R-:W-:-:S05]  /*0070*/  IMAD R7, R0, UR5, R7 ;  /* 0x0000000500077c24 */ /* 0x001fca000f8e0207 */
[----:B-1----:R-:W-:Y:S01]  /*0080*/  ISETP.GE.AND P0, PT, R7, UR6, PT ;  /* 0x0000000607007c0c */ /* 0x002fe2000bf06270 */
[----:B--2---:R-:W-:-:S05]  /*0090*/  IMAD R0, R0, UR4, R3 ;  /* 0x0000000400007c24 */ /* 0x004fca000f8e0203 */
[----:B------:R-:W-:-:S13]  /*00a0*/  ISETP.GE.OR P0, PT, R0, UR7, P0 ;  /* 0x0000000700007c0c */ /* 0x000fda0008706670 */
[----:B------:R-:W-:Y:S05]  /*00b0*/  @P0 EXIT ;  /* 0x000000000000094d */ /* 0x000fea0003800000 */
[----:B------:R-:W0:Y:S01]  /*00c0*/  LDC.64 R2, c[0x0][0x380] ;  /* 0x0000e000ff027b82 */ /* 0x000e220000000a00 */
[----:B------:R-:W1:Y:S01]  /*00d0*/  LDCU.64 UR4, c[0x0][0x358] ;  /* 0x00006b00ff0477ac */ /* 0x000e620008000a00 */
[----:B------:R-:W-:-:S04]  /*00e0*/  IMAD R5, R7, UR7, R0 ;  /* 0x0000000707057c24 */ /* 0x000fc8000f8e0200 */
[----:B0-----:R-:W-:Y:S02]  /*00f0*/  IMAD.WIDE R2, R5, 0x4, R2 ;  /* 0x0000000405027825 */ /* 0x001fe400078e0202 */
[----:B------:R-:W0:Y:S04]  /*0100*/  LDC.64 R4, c[0x0][0x388] ;  /* 0x0000e200ff047b82 */ /* 0x000e280000000a00 */
[----:B-1----:R-:W2:Y:S01]  /*0110*/  LDG.E R3, desc[UR4][R2.64] ;  /* 0x0000000402037981 */ /* 0x002ea2000c1e1900 */
[----:B------:R-:W-:-:S04]  /*0120*/  IMAD R7, R0, UR6, R7 ;  /* 0x0000000600077c24 */ /* 0x000fc8000f8e0207 */
[----:B0-----:R-:W-:-:S05]  /*0130*/  IMAD.WIDE R4, R7, 0x4, R4 ;  /* 0x0000000407047825 */ /* 0x001fca00078e0204 */
[----:B--2---:R-:W-:Y:S01]  /*0140*/  STG.E desc[UR4][R4.64], R3 ;  /* 0x0000000304007986 */ /* 0x004fe2000c101904 */
[----:B------:R-:W-:Y:S05]  /*0150*/  EXIT ;  /* 0x000000000000794d */ /* 0x000fea0003800000 */
.L_x_0:
[----:B------:R-:W-:-:S00]  /*0160*/  BRA `(.L_x_0) ;  /* 0xfffffffc00fc7947 */ /* 0x000fc0000383ffff */
[----:B------:R-:W-:-:S00]  /*0170*/  NOP ;  /* 0x0000000000007918 */ /* 0x000fc00000000000 */
        /* <DEDUP_REMOVED lines=8> */
.L_x_1:


//--------------------- .nv.shared.reserved.0     --------------------------
	.section	.nv.shared.reserved.0,"aw",@nobits
	.weak		__nv_reservedSMEM_offset_0_alias
	.size		__nv_reservedSMEM_offset_0_alias, 0, 64
	.other		__nv_reservedSMEM_offset_0_alias,@"STO_CUDA_RESERVED_SHARED STV_DEFAULT"
__nv_reservedSMEM_offset_0_alias:
	.zero		0
	.zero		64


//--------------------- .nv.constant0._Z9transposePfS_ii --------------------------
	.section	.nv.constant0._Z9transposePfS_ii,"a",@progbits
	.sectionflags	@""
	.align	4
.nv.constant0._Z9transposePfS_ii:
	.zero		920


//--------------------- SYMBOLS --------------------------

	.type		.nv.reservedSmem.offset0,@object
	.size		.nv.reservedSmem.offset0,0x4
